	.headerflags	@"EF_CUDA_TEXMODE_UNIFIED EF_CUDA_64BIT_ADDRESS EF_CUDA_ACCELERATORS EF_CUDA_SM90 EF_CUDA_VIRTUAL_SM(EF_CUDA_SM90)"
	.elftype	@"ET_EXEC"


//--------------------- .nv.info                  --------------------------
	.section	.nv.info,"",@"SHT_CUDA_INFO"
	.align	4


	//----- nvinfo : EIATTR_REGCOUNT
	.align		4
        /*0000*/ 	.byte	0x04, 0x2f
        /*0002*/ 	.short	(.L_3 - .L_2)
	.align		4
.L_2:
        /*0004*/ 	.word	index@(triton_poi_fused__native_batch_norm_legit_no_training_convolution_relu_threshold_backward_1)
        /*0008*/ 	.word	0x0000001a


	//----- nvinfo : EIATTR_MIN_STACK_SIZE
	.align		4
.L_3:
        /*000c*/ 	.byte	0x04, 0x12
        /*000e*/ 	.short	(.L_5 - .L_4)
	.align		4
.L_4:
        /*0010*/ 	.word	index@(triton_poi_fused__native_batch_norm_legit_no_training_convolution_relu_threshold_backward_1)
        /*0014*/ 	.word	0x00000000


	//----- nvinfo : EIATTR_FRAME_SIZE
	.align		4
.L_5:
        /*0018*/ 	.byte	0x04, 0x11
        /*001a*/ 	.short	(.L_7 - .L_6)
	.align		4
.L_6:
        /*001c*/ 	.word	index@(triton_poi_fused__native_batch_norm_legit_no_training_convolution_relu_threshold_backward_1)
        /*0020*/ 	.word	0x00000000


	//----- nvinfo : EIATTR_MIN_STACK_SIZE
	.align		4
.L_7:
        /*0024*/ 	.byte	0x04, 0x12
        /*0026*/ 	.short	(.L_9 - .L_8)
	.align		4
.L_8:
        /*0028*/ 	.word	index@(triton_poi_fused__native_batch_norm_legit_no_training_convolution_relu_threshold_backward_1)
        /*002c*/ 	.word	0x00000000
.L_9:


//--------------------- .nv.info.triton_poi_fused__native_batch_norm_legit_no_training_convolution_relu_threshold_backward_1 --------------------------
	.section	.nv.info.triton_poi_fused__native_batch_norm_legit_no_training_convolution_relu_threshold_backward_1,"",@"SHT_CUDA_INFO"
	.sectionflags	@""
	.align	4


	//----- nvinfo : EIATTR_CUDA_API_VERSION
	.align		4
        /*0000*/ 	.byte	0x04, 0x37
        /*0002*/ 	.short	(.L_11 - .L_10)
.L_10:
        /*0004*/ 	.word	0x0000007c


	//----- nvinfo : EIATTR_KPARAM_INFO
	.align		4
.L_11:
        /*0008*/ 	.byte	0x04, 0x17
        /*000a*/ 	.short	(.L_13 - .L_12)
.L_12:
        /*000c*/ 	.word	0x00000000
        /*0010*/ 	.short	0x0008
        /*0012*/ 	.short	0x0040
        /*0014*/ 	.byte	0x00, 0xf0, 0x11, 0x00


	//----- nvinfo : EIATTR_KPARAM_INFO
	.align		4
.L_13:
        /*0018*/ 	.byte	0x04, 0x17
        /*001a*/ 	.short	(.L_15 - .L_14)
.L_14:
        /*001c*/ 	.word	0x00000000
        /*0020*/ 	.short	0x0007
        /*0022*/ 	.short	0x0038
        /*0024*/ 	.byte	0x00, 0xf4, 0x21, 0x00


	//----- nvinfo : EIATTR_KPARAM_INFO
	.align		4
.L_15:
        /*0028*/ 	.byte	0x04, 0x17
        /*002a*/ 	.short	(.L_17 - .L_16)
.L_16:
        /*002c*/ 	.word	0x00000000
        /*0030*/ 	.short	0x0006
        /*0032*/ 	.short	0x0030
        /*0034*/ 	.byte	0x00, 0xf4, 0x21, 0x00


	//----- nvinfo : EIATTR_KPARAM_INFO
	.align		4
.L_17:
        /*0038*/ 	.byte	0x04, 0x17
        /*003a*/ 	.short	(.L_19 - .L_18)
.L_18:
        /*003c*/ 	.word	0x00000000
        /*0040*/ 	.short	0x0005
        /*0042*/ 	.short	0x0028
        /*0044*/ 	.byte	0x00, 0xf4, 0x21, 0x00


	//----- nvinfo : EIATTR_KPARAM_INFO
	.align		4
.L_19:
        /*0048*/ 	.byte	0x04, 0x17
        /*004a*/ 	.short	(.L_21 - .L_20)
.L_20:
        /*004c*/ 	.word	0x00000000
        /*0050*/ 	.short	0x0004
        /*0052*/ 	.short	0x0020
        /*0054*/ 	.byte	0x00, 0xf4, 0x21, 0x00


	//----- nvinfo : EIATTR_KPARAM_INFO
	.align		4
.L_21:
        /*0058*/ 	.byte	0x04, 0x17
        /*005a*/ 	.short	(.L_23 - .L_22)
.L_22:
        /*005c*/ 	.word	0x00000000
        /*0060*/ 	.short	0x0003
        /*0062*/ 	.short	0x0018
        /*0064*/ 	.byte	0x00, 0xf4, 0x21, 0x00


	//----- nvinfo : EIATTR_KPARAM_INFO
	.align		4
.L_23:
        /*0068*/ 	.byte	0x04, 0x17
        /*006a*/ 	.short	(.L_25 - .L_24)
.L_24:
        /*006c*/ 	.word	0x00000000
        /*0070*/ 	.short	0x0002
        /*0072*/ 	.short	0x0010
        /*0074*/ 	.byte	0x00, 0xf4, 0x21, 0x00


	//----- nvinfo : EIATTR_KPARAM_INFO
	.align		4
.L_25:
        /*0078*/ 	.byte	0x04, 0x17
        /*007a*/ 	.short	(.L_27 - .L_26)
.L_26:
        /*007c*/ 	.word	0x00000000
        /*0080*/ 	.short	0x0001
        /*0082*/ 	.short	0x0008
        /*0084*/ 	.byte	0x00, 0xf4, 0x21, 0x00


	//----- nvinfo : EIATTR_KPARAM_INFO
	.align		4
.L_27:
        /*0088*/ 	.byte	0x04, 0x17
        /*008a*/ 	.short	(.L_29 - .L_28)
.L_28:
        /*008c*/ 	.word	0x00000000
        /*0090*/ 	.short	0x0000
        /*0092*/ 	.short	0x0000
        /*0094*/ 	.byte	0x00, 0xf4, 0x21, 0x00


	//----- nvinfo : EIATTR_SPARSE_MMA_MASK
	.align		4
.L_29:
        /*0098*/ 	.byte	0x03, 0x50
        /*009a*/ 	.short	0x0000


	//----- nvinfo : EIATTR_MAXREG_COUNT
	.align		4
        /*009c*/ 	.byte	0x03, 0x1b
        /*009e*/ 	.short	0x00ff


	//----- nvinfo : EIATTR_EXIT_INSTR_OFFSETS
	.align		4
        /*00a0*/ 	.byte	0x04, 0x1c
        /*00a2*/ 	.short	(.L_31 - .L_30)


	//   ....[0]....
.L_30:
        /*00a4*/ 	.word	0x00000590


	//   ....[1]....
        /*00a8*/ 	.word	0x000005b0


	//----- nvinfo : EIATTR_REQNTID
	.align		4
.L_31:
        /*00ac*/ 	.byte	0x04, 0x10
        /*00ae*/ 	.short	(.L_33 - .L_32)
.L_32:
        /*00b0*/ 	.word	0x00000080
        /*00b4*/ 	.word	0x00000001
        /*00b8*/ 	.word	0x00000001


	//----- nvinfo : EIATTR_CBANK_PARAM_SIZE
	.align		4
.L_33:
        /*00bc*/ 	.byte	0x03, 0x19
        /*00be*/ 	.short	0x0044


	//----- nvinfo : EIATTR_PARAM_CBANK
	.align		4
        /*00c0*/ 	.byte	0x04, 0x0a
        /*00c2*/ 	.short	(.L_35 - .L_34)
	.align		4
.L_34:
        /*00c4*/ 	.word	index@(.nv.constant0.triton_poi_fused__native_batch_norm_legit_no_training_convolution_relu_threshold_backward_1)
        /*00c8*/ 	.short	0x0210
        /*00ca*/ 	.short	0x0044


	//----- nvinfo : EIATTR_SW_WAR
	.align		4
.L_35:
        /*00cc*/ 	.byte	0x04, 0x36
        /*00ce*/ 	.short	(.L_37 - .L_36)
.L_36:
        /*00d0*/ 	.word	0x00000008
.L_37:


//--------------------- .nv.callgraph             --------------------------
	.section	.nv.callgraph,"",@"SHT_CUDA_CALLGRAPH"
	.align	4
	.sectionentsize	8
	.align		4
        /*0000*/ 	.word	0x00000000
	.align		4
        /*0004*/ 	.word	0xffffffff
	.align		4
        /*0008*/ 	.word	0x00000000
	.align		4
        /*000c*/ 	.word	0xfffffffe
	.align		4
        /*0010*/ 	.word	0x00000000
	.align		4
        /*0014*/ 	.word	0xfffffffd
	.align		4
        /*0018*/ 	.word	0x00000000
	.align		4
        /*001c*/ 	.word	0xfffffffc


//--------------------- .nv.constant4             --------------------------
	.section	.nv.constant4,"a",@progbits
	.align	8
	.align		8
.nv.constant4:
        /*0000*/ 	.dword	_$_str
	.align		8
        /*0008*/ 	.dword	_$_str_$_2


//--------------------- .text.triton_poi_fused__native_batch_norm_legit_no_training_convolution_relu_threshold_backward_1 --------------------------
	.section	.text.triton_poi_fused__native_batch_norm_legit_no_training_convolution_relu_threshold_backward_1,"ax",@progbits
	.align	128
        .global         triton_poi_fused__native_batch_norm_legit_no_training_convolution_relu_threshold_backward_1
        .type           triton_poi_fused__native_batch_norm_legit_no_training_convolution_relu_threshold_backward_1,@function
        .size           triton_poi_fused__native_batch_norm_legit_no_training_convolution_relu_threshold_backward_1,(.L_x_1 - triton_poi_fused__native_batch_norm_legit_no_training_convolution_relu_threshold_backward_1)
        .other          triton_poi_fused__native_batch_norm_legit_no_training_convolution_relu_threshold_backward_1,@"STO_CUDA_ENTRY STV_DEFAULT"
triton_poi_fused__native_batch_norm_legit_no_training_convolution_relu_threshold_backward_1:
.text.triton_poi_fused__native_batch_norm_legit_no_training_convolution_relu_threshold_backward_1:
[----:B------:R-:W0:Y:S01]  /*0000*/  LDC R1, c[0x0][0x28] ;  /* 0x00000a00ff017b82 */ /* 0x000e220000000800 */
[----:B------:R-:W1:Y:S01]  /*0010*/  S2R R0, SR_TID.X ;  /* 0x0000000000007919 */ /* 0x000e620000002100 */
[----:B------:R-:W-:Y:S01]  /*0020*/  CS2R R14, SRZ ;  /* 0x00000000000e7805 */ /* 0x000fe2000001ff00 */
[----:B------:R-:W-:-:S05]  /*0030*/  ULDC.64 UR4, c[0x0][0x208] ;  /* 0x0000820000047ab9 */ /* 0x000fca0000000a00 */
[----:B------:R-:W2:Y:S01]  /*0040*/  LDC.64 R16, c[0x0][0x218] ;  /* 0x00008600ff107b82 */ /* 0x000ea20000000a00 */
[----:B------:R-:W3:Y:S07]  /*0050*/  S2R R5, SR_CTAID.X ;  /* 0x0000000000057919 */ /* 0x000eee0000002500 */
[----:B------:R-:W4:Y:S08]  /*0060*/  LDC.64 R22, c[0x0][0x210] ;  /* 0x00008400ff167b82 */ /* 0x000f300000000a00 */
[----:B------:R-:W5:Y:S08]  /*0070*/  LDC.64 R20, c[0x0][0x220] ;  /* 0x00008800ff147b82 */ /* 0x000f700000000a00 */
[----:B------:R-:W2:Y:S08]  /*0080*/  LDC.64 R8, c[0x0][0x230] ;  /* 0x00008c00ff087b82 */ /* 0x000eb00000000a00 */
[----:B------:R-:W2:Y:S01]  /*0090*/  LDC.64 R6, c[0x0][0x238] ;  /* 0x00008e00ff067b82 */ /* 0x000ea20000000a00 */
[----:B-1----:R-:W-:Y:S01]  /*00a0*/  IMAD.SHL.U32 R0, R0, 0x2, RZ ;  /* 0x0000000200007824 */ /* 0x002fe200078e00ff */
[----:B---3--:R-:W-:-:S02]  /*00b0*/  SHF.R.S32.HI R3, RZ, 0x17, R5 ;  /* 0x00000017ff037819 */ /* 0x008fc40000011405 */
[----:B------:R-:W-:Y:S02]  /*00c0*/  CS2R R12, SRZ ;  /* 0x00000000000c7805 */ /* 0x000fe4000001ff00 */
[----:B------:R-:W-:Y:S01]  /*00d0*/  CS2R R10, SRZ ;  /* 0x00000000000a7805 */ /* 0x000fe2000001ff00 */
[----:B------:R-:W-:Y:S01]  /*00e0*/  ULDC.64 UR6, c[0x0][0x248] ;  /* 0x0000920000067ab9 */ /* 0x000fe20000000a00 */
[----:B------:R-:W-:Y:S02]  /*00f0*/  LOP3.LUT R0, R0, 0xfe, RZ, 0xc0, !PT ;  /* 0x000000fe00007812 */ /* 0x000fe400078ec0ff */
[----:B------:R-:W-:-:S03]  /*0100*/  SGXT R3, R3, 0x1 ;  /* 0x000000010303781a */ /* 0x000fc60000000200 */
[----:B------:R-:W-:Y:S02]  /*0110*/  IMAD R0, R5, 0x100, R0 ;  /* 0x0000010005007824 */ /* 0x000fe400078e0200 */
[----:B------:R-:W1:Y:S03]  /*0120*/  LDC.64 R4, c[0x0][0x228] ;  /* 0x00008a00ff047b82 */ /* 0x000e660000000a00 */
[----:B------:R-:W-:Y:S02]  /*0130*/  LEA.HI R3, R3, R0, RZ, 0x4 ;  /* 0x0000000003037211 */ /* 0x000fe400078f20ff */
[----:B------:R-:W-:Y:S02]  /*0140*/  ISETP.GE.AND P0, PT, R0, 0x100, PT ;  /* 0x000001000000780c */ /* 0x000fe40003f06270 */
[----:B------:R-:W-:-:S04]  /*0150*/  SHF.R.S32.HI R3, RZ, 0x4, R3 ;  /* 0x00000004ff037819 */ /* 0x000fc80000011403 */
[----:B------:R-:W-:-:S04]  /*0160*/  LEA.HI R2, R3, R3, RZ, 0x2 ;  /* 0x0000000303027211 */ /* 0x000fc800078f10ff */
[----:B------:R-:W-:-:S05]  /*0170*/  LOP3.LUT R2, R2, 0xfffffffc, RZ, 0xc0, !PT ;  /* 0xfffffffc02027812 */ /* 0x000fca00078ec0ff */
[----:B------:R-:W-:-:S04]  /*0180*/  IMAD.IADD R19, R3, 0x1, -R2 ;  /* 0x0000000103137824 */ /* 0x000fc800078e0a02 */
[----:B-1----:R-:W-:-:S05]  /*0190*/  IMAD.WIDE R4, R19, 0x4, R4 ;  /* 0x0000000413047825 */ /* 0x002fca00078e0204 */
[----:B------:R-:W3:Y:S04]  /*01a0*/  @!P0 LDG.E.EL R15, desc[UR4][R4.64] ;  /* 0x00000004040f8981 */ /* 0x000ee8000c2e1900 */
[----:B------:R4:W3:Y:S01]  /*01b0*/  @!P0 LDG.E.EL R14, desc[UR4][R4.64] ;  /* 0x00000004040e8981 */ /* 0x0008e2000c2e1900 */
[----:B------:R-:W-:Y:S01]  /*01c0*/  CS2R R2, SRZ ;  /* 0x0000000000027805 */ /* 0x000fe2000001ff00 */
[----:B--2---:R-:W-:-:S05]  /*01d0*/  IMAD.WIDE R16, R19, 0x4, R16 ;  /* 0x0000000413107825 */ /* 0x004fca00078e0210 */
[----:B------:R-:W2:Y:S01]  /*01e0*/  @!P0 LDG.E.EL R13, desc[UR4][R16.64] ;  /* 0x00000004100d8981 */ /* 0x000ea2000c2e1900 */
[----:B----4-:R-:W-:-:S03]  /*01f0*/  IMAD.WIDE R4, R0, 0x4, R22 ;  /* 0x0000000400047825 */ /* 0x010fc600078e0216 */
[----:B------:R-:W4:Y:S01]  /*0200*/  @!P0 LDG.E.EL R12, desc[UR4][R16.64] ;  /* 0x00000004100c8981 */ /* 0x000f22000c2e1900 */
[----:B-----5:R-:W-:-:S03]  /*0210*/  IMAD.WIDE R22, R19, 0x4, R20 ;  /* 0x0000000413167825 */ /* 0x020fc600078e0214 */
[----:B------:R-:W4:Y:S01]  /*0220*/  @!P0 LDG.E.64 R2, desc[UR4][R4.64] ;  /* 0x0000000404028981 */ /* 0x000f22000c1e1b00 */
[----:B------:R-:W-:Y:S01]  /*0230*/  CS2R R20, SRZ ;  /* 0x0000000000147805 */ /* 0x000fe2000001ff00 */
[C---:B0-----:R-:W-:Y:S02]  /*0240*/  IMAD.WIDE R8, R19.reuse, 0x4, R8 ;  /* 0x0000000413087825 */ /* 0x041fe400078e0208 */
[----:B------:R-:W5:Y:S02]  /*0250*/  @!P0 LDG.E.EL R11, desc[UR4][R22.64] ;  /* 0x00000004160b8981 */ /* 0x000f64000c2e1900 */
[----:B------:R-:W-:Y:S02]  /*0260*/  IMAD.WIDE R6, R19, 0x4, R6 ;  /* 0x0000000413067825 */ /* 0x000fe400078e0206 */
[----:B------:R-:W2:Y:S01]  /*0270*/  @!P0 LDG.E.EL R10, desc[UR4][R22.64] ;  /* 0x00000004160a8981 */ /* 0x000ea2000c2e1900 */
[----:B------:R-:W-:-:S03]  /*0280*/  CS2R R18, SRZ ;  /* 0x0000000000127805 */ /* 0x000fc6000001ff00 */
[----:B------:R-:W2:Y:S04]  /*0290*/  @!P0 LDG.E.EL R21, desc[UR4][R8.64] ;  /* 0x0000000408158981 */ /* 0x000ea8000c2e1900 */
[----:B------:R-:W2:Y:S04]  /*02a0*/  @!P0 LDG.E.EL R20, desc[UR4][R8.64] ;  /* 0x0000000408148981 */ /* 0x000ea8000c2e1900 */
[----:B------:R-:W2:Y:S04]  /*02b0*/  @!P0 LDG.E.EL R19, desc[UR4][R6.64] ;  /* 0x0000000406138981 */ /* 0x000ea8000c2e1900 */
[----:B------:R0:W2:Y:S02]  /*02c0*/  @!P0 LDG.E.EL R18, desc[UR4][R6.64] ;  /* 0x0000000406128981 */ /* 0x0000a4000c2e1900 */
[----:B0-----:R-:W-:-:S02]  /*02d0*/  IMAD.MOV.U32 R6, RZ, RZ, 0x3e800000 ;  /* 0x3e800000ff067424 */ /* 0x001fc400078e00ff */
[----:B---3--:R-:W-:Y:S01]  /*02e0*/  FADD R15, R15, 9.9999997473787516356e-06 ;  /* 0x3727c5ac0f0f7421 */ /* 0x008fe20000000000 */
[----:B------:R-:W-:-:S03]  /*02f0*/  FADD R14, R14, 9.9999997473787516356e-06 ;  /* 0x3727c5ac0e0e7421 */ /* 0x000fc60000000000 */
[----:B------:R-:W0:Y:S08]  /*0300*/  MUFU.SQRT R16, R15 ;  /* 0x0000000f00107308 */ /* 0x000e300000002000 */
[----:B------:R-:W1:Y:S01]  /*0310*/  MUFU.SQRT R17, R14 ;  /* 0x0000000e00117308 */ /* 0x000e620000002000 */
[C---:B0-----:R-:W-:Y:S02]  /*0320*/  FSETP.GT.AND P1, PT, R16.reuse, 8.50705917302346158658e+37, PT ;  /* 0x7e8000001000780b */ /* 0x041fe40003f24000 */
[----:B------:R-:W-:-:S02]  /*0330*/  FSETP.GEU.AND P3, PT, R16, 1.175494350822287508e-38, PT ;  /* 0x008000001000780b */ /* 0x000fc40003f6e000 */
[C---:B-1----:R-:W-:Y:S02]  /*0340*/  FSETP.GT.AND P2, PT, R17.reuse, 8.50705917302346158658e+37, PT ;  /* 0x7e8000001100780b */ /* 0x042fe40003f44000 */
[----:B------:R-:W-:-:S07]  /*0350*/  FSETP.GEU.AND P4, PT, R17, 1.175494350822287508e-38, PT ;  /* 0x008000001100780b */ /* 0x000fce0003f8e000 */
[----:B------:R-:W-:-:S04]  /*0360*/  @P1 FMUL R16, R16, 0.25 ;  /* 0x3e80000010101820 */ /* 0x000fc80000400000 */
[----:B------:R-:W-:Y:S01]  /*0370*/  @!P3 FMUL R16, R16, 16777216 ;  /* 0x4b8000001010b820 */ /* 0x000fe20000400000 */
[----:B------:R-:W-:-:S04]  /*0380*/  @P2 FMUL R17, R17, 0.25 ;  /* 0x3e80000011112820 */ /* 0x000fc80000400000 */
[----:B------:R-:W-:Y:S01]  /*0390*/  @!P4 FMUL R17, R17, 16777216 ;  /* 0x4b8000001111c820 */ /* 0x000fe20000400000 */
[----:B------:R-:W0:Y:S01]  /*03a0*/  MUFU.RCP R16, R16 ;  /* 0x0000001000107308 */ /* 0x000e220000001000 */
[C---:B------:R-:W-:Y:S02]  /*03b0*/  FSEL R7, R6.reuse, 1, P1 ;  /* 0x3f80000006077808 */ /* 0x040fe40000800000 */
[----:B------:R-:W-:-:S05]  /*03c0*/  FSEL R6, R6, 1, P2 ;  /* 0x3f80000006067808 */ /* 0x000fca0001000000 */
[----:B------:R-:W1:Y:S01]  /*03d0*/  MUFU.RCP R17, R17 ;  /* 0x0000001100117308 */ /* 0x000e620000001000 */
[----:B------:R-:W-:Y:S01]  /*03e0*/  @!P3 FMUL R7, R7, 16777216 ;  /* 0x4b8000000707b820 */ /* 0x000fe20000400000 */
[----:B------:R-:W-:Y:S01]  /*03f0*/  @!P4 FMUL R6, R6, 16777216 ;  /* 0x4b8000000606c820 */ /* 0x000fe20000400000 */
[----:B----4-:R-:W-:Y:S01]  /*0400*/  FADD R3, R12, R3 ;  /* 0x000000030c037221 */ /* 0x010fe20000000000 */
[----:B--2---:R-:W-:Y:S01]  /*0410*/  FADD R2, R13, R2 ;  /* 0x000000020d027221 */ /* 0x004fe20000000000 */
[----:B0-----:R-:W-:Y:S02]  /*0420*/  FMUL R8, R16, R7 ;  /* 0x0000000710087220 */ /* 0x001fe40000400000 */
[----:B------:R-:W-:Y:S01]  /*0430*/  FADD R10, R3, -R10 ;  /* 0x8000000a030a7221 */ /* 0x000fe20000000000 */
[----:B-----5:R-:W-:Y:S01]  /*0440*/  FADD R11, R2, -R11 ;  /* 0x8000000b020b7221 */ /* 0x020fe20000000000 */
[----:B-1----:R-:W-:Y:S02]  /*0450*/  FMUL R9, R17, R6 ;  /* 0x0000000611097220 */ /* 0x002fe40000400000 */
[----:B------:R-:W0:Y:S01]  /*0460*/  LDC.64 R6, c[0x0][0x240] ;  /* 0x00009000ff067b82 */ /* 0x000e220000000a00 */
[----:B------:R-:W-:Y:S01]  /*0470*/  FMUL R11, R8, R11 ;  /* 0x0000000b080b7220 */ /* 0x000fe20000400000 */
[----:B------:R-:W-:-:S03]  /*0480*/  FMUL R10, R9, R10 ;  /* 0x0000000a090a7220 */ /* 0x000fc60000400000 */
[----:B------:R-:W-:Y:S01]  /*0490*/  FFMA R11, R11, R21, R18 ;  /* 0x000000150b0b7223 */ /* 0x000fe20000000012 */
[----:B------:R-:W-:-:S04]  /*04a0*/  FFMA R10, R10, R20, R19 ;  /* 0x000000140a0a7223 */ /* 0x000fc80000000013 */
[C---:B------:R-:W-:Y:S02]  /*04b0*/  FSETP.GEU.AND P2, PT, R11.reuse, RZ, PT ;  /* 0x000000ff0b00720b */ /* 0x040fe40003f4e000 */
[C---:B------:R-:W-:Y:S02]  /*04c0*/  FSETP.GEU.AND P1, PT, R10.reuse, RZ, PT ;  /* 0x000000ff0a00720b */ /* 0x040fe40003f2e000 */
[----:B------:R-:W-:Y:S02]  /*04d0*/  FSEL R12, R11, RZ, P2 ;  /* 0x000000ff0b0c7208 */ /* 0x000fe40001000000 */
[----:B------:R-:W-:Y:S02]  /*04e0*/  FSEL R13, R10, RZ, P1 ;  /* 0x000000ff0a0d7208 */ /* 0x000fe40000800000 */
[----:B------:R-:W-:Y:S02]  /*04f0*/  FSETP.GTU.AND P3, PT, R12, RZ, PT ;  /* 0x000000ff0c00720b */ /* 0x000fe40003f6c000 */
[----:B------:R-:W-:-:S02]  /*0500*/  FSETP.GTU.AND P2, PT, R13, RZ, PT ;  /* 0x000000ff0d00720b */ /* 0x000fc40003f4c000 */
[----:B------:R-:W-:Y:S01]  /*0510*/  IADD3 R8, P1, R0, UR6, RZ ;  /* 0x0000000600087c10 */ /* 0x000fe2000ff3e0ff */
[C---:B0-----:R-:W-:Y:S01]  /*0520*/  IMAD.WIDE R6, R0.reuse, 0x4, R6 ;  /* 0x0000000400067825 */ /* 0x041fe200078e0206 */
[----:B------:R-:W-:Y:S01]  /*0530*/  SEL R11, RZ, 0x100, P2 ;  /* 0x00000100ff0b7807 */ /* 0x000fe20001000000 */
[----:B------:R0:W-:Y:S01]  /*0540*/  @!P0 STG.E.64 desc[UR4][R4.64], R2 ;  /* 0x0000000204008986 */ /* 0x0001e2000c101b04 */
[----:B------:R-:W-:Y:S02]  /*0550*/  SEL R10, RZ, 0x1, P3 ;  /* 0x00000001ff0a7807 */ /* 0x000fe40001800000 */
[----:B------:R-:W-:Y:S01]  /*0560*/  LEA.HI.X.SX32 R9, R0, UR7, 0x1, P1 ;  /* 0x0000000700097c11 */ /* 0x000fe200088f0eff */
[----:B------:R0:W-:Y:S02]  /*0570*/  @!P0 STG.E.64 desc[UR4][R6.64], R12 ;  /* 0x0000000c06008986 */ /* 0x0001e4000c101b04 */
[----:B------:R-:W-:Y:S01]  /*0580*/  IMAD.IADD R11, R10, 0x1, R11 ;  /* 0x000000010a0b7824 */ /* 0x000fe200078e020b */
[----:B0-----:R-:W-:Y:S06]  /*0590*/  @P0 EXIT ;  /* 0x000000000000094d */ /* 0x001fec0003800000 */
[----:B------:R-:W-:Y:S01]  /*05a0*/  STG.E.U16 desc[UR4][R8.64], R11 ;  /* 0x0000000b08007986 */ /* 0x000fe2000c101504 */
[----:B------:R-:W-:Y:S05]  /*05b0*/  EXIT ;  /* 0x000000000000794d */ /* 0x000fea0003800000 */
.L_x_0:
[----:B------:R-:W-:-:S00]  /*05c0*/  BRA `(.L_x_0) ;  /* 0xfffffffc00fc7947 */ /* 0x000fc0000383ffff */
[----:B------:R-:W-:-:S00]  /*05d0*/  NOP ;  /* 0x0000000000007918 */ /* 0x000fc00000000000 */
        /* <DEDUP_REMOVED lines=10> */
.L_x_1:


//--------------------- .nv.global.init           --------------------------
	.section	.nv.global.init,"aw",@progbits
.nv.global.init:
	.type		_$_str,@object
	.size		_$_str,(_$_str_$_2 - _$_str)
_$_str:
        /*0000*/ 	.byte	0x5f, 0x5f, 0x43, 0x55, 0x44, 0x41, 0x5f, 0x46, 0x54, 0x5a, 0x00
	.type		_$_str_$_2,@object
	.size		_$_str_$_2,(.L_1 - _$_str_$_2)
_$_str_$_2:
        /*000b*/ 	.byte	0x5f, 0x5f, 0x43, 0x55, 0x44, 0x41, 0x5f, 0x50, 0x52, 0x45, 0x43, 0x5f, 0x53, 0x51, 0x52, 0x54
        /*001b*/ 	.byte	0x00
.L_1:


//--------------------- .nv.constant0.triton_poi_fused__native_batch_norm_legit_no_training_convolution_relu_threshold_backward_1 --------------------------
	.section	.nv.constant0.triton_poi_fused__native_batch_norm_legit_no_training_convolution_relu_threshold_backward_1,"a",@progbits
	.sectionflags	@""
	.align	4
.nv.constant0.triton_poi_fused__native_batch_norm_legit_no_training_convolution_relu_threshold_backward_1:
	.zero		596
